	.headerflags	@"EF_CUDA_TEXMODE_UNIFIED EF_CUDA_64BIT_ADDRESS EF_CUDA_ACCELERATORS EF_CUDA_SM90 EF_CUDA_VIRTUAL_SM(EF_CUDA_SM90)"
	.elftype	@"ET_EXEC"


//--------------------- .nv.info                  --------------------------
	.section	.nv.info,"",@"SHT_CUDA_INFO"
	.align	4


	//----- nvinfo : EIATTR_REGCOUNT
	.align		4
        /*0000*/ 	.byte	0x04, 0x2f
        /*0002*/ 	.short	(.L_3 - .L_2)
	.align		4
.L_2:
        /*0004*/ 	.word	index@(triton_poi_fused_cat_13)
        /*0008*/ 	.word	0x00000016


	//----- nvinfo : EIATTR_MIN_STACK_SIZE
	.align		4
.L_3:
        /*000c*/ 	.byte	0x04, 0x12
        /*000e*/ 	.short	(.L_5 - .L_4)
	.align		4
.L_4:
        /*0010*/ 	.word	index@(triton_poi_fused_cat_13)
        /*0014*/ 	.word	0x00000000


	//----- nvinfo : EIATTR_FRAME_SIZE
	.align		4
.L_5:
        /*0018*/ 	.byte	0x04, 0x11
        /*001a*/ 	.short	(.L_7 - .L_6)
	.align		4
.L_6:
        /*001c*/ 	.word	index@(triton_poi_fused_cat_13)
        /*0020*/ 	.word	0x00000000


	//----- nvinfo : EIATTR_MIN_STACK_SIZE
	.align		4
.L_7:
        /*0024*/ 	.byte	0x04, 0x12
        /*0026*/ 	.short	(.L_9 - .L_8)
	.align		4
.L_8:
        /*0028*/ 	.word	index@(triton_poi_fused_cat_13)
        /*002c*/ 	.word	0x00000000
.L_9:


//--------------------- .nv.info.triton_poi_fused_cat_13 --------------------------
	.section	.nv.info.triton_poi_fused_cat_13,"",@"SHT_CUDA_INFO"
	.sectionflags	@""
	.align	4


	//----- nvinfo : EIATTR_CUDA_API_VERSION
	.align		4
        /*0000*/ 	.byte	0x04, 0x37
        /*0002*/ 	.short	(.L_11 - .L_10)
.L_10:
        /*0004*/ 	.word	0x0000007c


	//----- nvinfo : EIATTR_KPARAM_INFO
	.align		4
.L_11:
        /*0008*/ 	.byte	0x04, 0x17
        /*000a*/ 	.short	(.L_13 - .L_12)
.L_12:
        /*000c*/ 	.word	0x00000000
        /*0010*/ 	.short	0x0007
        /*0012*/ 	.short	0x0038
        /*0014*/ 	.byte	0x00, 0xf0, 0x11, 0x00


	//----- nvinfo : EIATTR_KPARAM_INFO
	.align		4
.L_13:
        /*0018*/ 	.byte	0x04, 0x17
        /*001a*/ 	.short	(.L_15 - .L_14)
.L_14:
        /*001c*/ 	.word	0x00000000
        /*0020*/ 	.short	0x0006
        /*0022*/ 	.short	0x0030
        /*0024*/ 	.byte	0x00, 0xf4, 0x21, 0x00


	//----- nvinfo : EIATTR_KPARAM_INFO
	.align		4
.L_15:
        /*0028*/ 	.byte	0x04, 0x17
        /*002a*/ 	.short	(.L_17 - .L_16)
.L_16:
        /*002c*/ 	.word	0x00000000
        /*0030*/ 	.short	0x0005
        /*0032*/ 	.short	0x0028
        /*0034*/ 	.byte	0x00, 0xf4, 0x21, 0x00


	//----- nvinfo : EIATTR_KPARAM_INFO
	.align		4
.L_17:
        /*0038*/ 	.byte	0x04, 0x17
        /*003a*/ 	.short	(.L_19 - .L_18)
.L_18:
        /*003c*/ 	.word	0x00000000
        /*0040*/ 	.short	0x0004
        /*0042*/ 	.short	0x0020
        /*0044*/ 	.byte	0x00, 0xf4, 0x21, 0x00


	//----- nvinfo : EIATTR_KPARAM_INFO
	.align		4
.L_19:
        /*0048*/ 	.byte	0x04, 0x17
        /*004a*/ 	.short	(.L_21 - .L_20)
.L_20:
        /*004c*/ 	.word	0x00000000
        /*0050*/ 	.short	0x0003
        /*0052*/ 	.short	0x0018
        /*0054*/ 	.byte	0x00, 0xf4, 0x21, 0x00


	//----- nvinfo : EIATTR_KPARAM_INFO
	.align		4
.L_21:
        /*0058*/ 	.byte	0x04, 0x17
        /*005a*/ 	.short	(.L_23 - .L_22)
.L_22:
        /*005c*/ 	.word	0x00000000
        /*0060*/ 	.short	0x0002
        /*0062*/ 	.short	0x0010
        /*0064*/ 	.byte	0x00, 0xf4, 0x21, 0x00


	//----- nvinfo : EIATTR_KPARAM_INFO
	.align		4
.L_23:
        /*0068*/ 	.byte	0x04, 0x17
        /*006a*/ 	.short	(.L_25 - .L_24)
.L_24:
        /*006c*/ 	.word	0x00000000
        /*0070*/ 	.short	0x0001
        /*0072*/ 	.short	0x0008
        /*0074*/ 	.byte	0x00, 0xf4, 0x21, 0x00


	//----- nvinfo : EIATTR_KPARAM_INFO
	.align		4
.L_25:
        /*0078*/ 	.byte	0x04, 0x17
        /*007a*/ 	.short	(.L_27 - .L_26)
.L_26:
        /*007c*/ 	.word	0x00000000
        /*0080*/ 	.short	0x0000
        /*0082*/ 	.short	0x0000
        /*0084*/ 	.byte	0x00, 0xf4, 0x21, 0x00


	//----- nvinfo : EIATTR_SPARSE_MMA_MASK
	.align		4
.L_27:
        /*0088*/ 	.byte	0x03, 0x50
        /*008a*/ 	.short	0x0000


	//----- nvinfo : EIATTR_MAXREG_COUNT
	.align		4
        /*008c*/ 	.byte	0x03, 0x1b
        /*008e*/ 	.short	0x00ff


	//----- nvinfo : EIATTR_EXIT_INSTR_OFFSETS
	.align		4
        /*0090*/ 	.byte	0x04, 0x1c
        /*0092*/ 	.short	(.L_29 - .L_28)


	//   ....[0]....
.L_28:
        /*0094*/ 	.word	0x000004f0


	//   ....[1]....
        /*0098*/ 	.word	0x00000510


	//----- nvinfo : EIATTR_REQNTID
	.align		4
.L_29:
        /*009c*/ 	.byte	0x04, 0x10
        /*009e*/ 	.short	(.L_31 - .L_30)
.L_30:
        /*00a0*/ 	.word	0x00000080
        /*00a4*/ 	.word	0x00000001
        /*00a8*/ 	.word	0x00000001


	//----- nvinfo : EIATTR_CBANK_PARAM_SIZE
	.align		4
.L_31:
        /*00ac*/ 	.byte	0x03, 0x19
        /*00ae*/ 	.short	0x003c


	//----- nvinfo : EIATTR_PARAM_CBANK
	.align		4
        /*00b0*/ 	.byte	0x04, 0x0a
        /*00b2*/ 	.short	(.L_33 - .L_32)
	.align		4
.L_32:
        /*00b4*/ 	.word	index@(.nv.constant0.triton_poi_fused_cat_13)
        /*00b8*/ 	.short	0x0210
        /*00ba*/ 	.short	0x003c


	//----- nvinfo : EIATTR_SW_WAR
	.align		4
.L_33:
        /*00bc*/ 	.byte	0x04, 0x36
        /*00be*/ 	.short	(.L_35 - .L_34)
.L_34:
        /*00c0*/ 	.word	0x00000008
.L_35:


//--------------------- .nv.callgraph             --------------------------
	.section	.nv.callgraph,"",@"SHT_CUDA_CALLGRAPH"
	.align	4
	.sectionentsize	8
	.align		4
        /*0000*/ 	.word	0x00000000
	.align		4
        /*0004*/ 	.word	0xffffffff
	.align		4
        /*0008*/ 	.word	0x00000000
	.align		4
        /*000c*/ 	.word	0xfffffffe
	.align		4
        /*0010*/ 	.word	0x00000000
	.align		4
        /*0014*/ 	.word	0xfffffffd
	.align		4
        /*0018*/ 	.word	0x00000000
	.align		4
        /*001c*/ 	.word	0xfffffffc


//--------------------- .nv.constant4             --------------------------
	.section	.nv.constant4,"a",@progbits
	.align	8
	.align		8
.nv.constant4:
        /*0000*/ 	.dword	_$_str
	.align		8
        /*0008*/ 	.dword	_$_str_$_2


//--------------------- .text.triton_poi_fused_cat_13 --------------------------
	.section	.text.triton_poi_fused_cat_13,"ax",@progbits
	.align	128
        .global         triton_poi_fused_cat_13
        .type           triton_poi_fused_cat_13,@function
        .size           triton_poi_fused_cat_13,(.L_x_1 - triton_poi_fused_cat_13)
        .other          triton_poi_fused_cat_13,@"STO_CUDA_ENTRY STV_DEFAULT"
triton_poi_fused_cat_13:
.text.triton_poi_fused_cat_13:
[----:B------:R-:W0:Y:S01]  /*0000*/  LDC R1, c[0x0][0x28] ;  /* 0x00000a00ff017b82 */ /* 0x000e220000000800 */
[----:B------:R-:W1:Y:S07]  /*0010*/  S2R R0, SR_TID.X ;  /* 0x0000000000007919 */ /* 0x000e6e0000002100 */
[----:B------:R-:W2:Y:S01]  /*0020*/  LDC.64 R16, c[0x0][0x220] ;  /* 0x00008800ff107b82 */ /* 0x000ea20000000a00 */
[----:B------:R-:W-:Y:S01]  /*0030*/  IMAD.MOV.U32 R4, RZ, RZ, RZ ;  /* 0x000000ffff047224 */ /* 0x000fe200078e00ff */
[----:B------:R-:W-:Y:S01]  /*0040*/  ULDC.64 UR4, c[0x0][0x208] ;  /* 0x0000820000047ab9 */ /* 0x000fe20000000a00 */
[----:B------:R-:W3:Y:S05]  /*0050*/  S2R R3, SR_CTAID.X ;  /* 0x0000000000037919 */ /* 0x000eea0000002500 */
[----:B------:R-:W4:Y:S08]  /*0060*/  LDC.64 R14, c[0x0][0x210] ;  /* 0x00008400ff0e7b82 */ /* 0x000f300000000a00 */
[----:B------:R-:W5:Y:S08]  /*0070*/  LDC.64 R10, c[0x0][0x218] ;  /* 0x00008600ff0a7b82 */ /* 0x000f700000000a00 */
[----:B------:R-:W4:Y:S01]  /*0080*/  LDC.64 R8, c[0x0][0x228] ;  /* 0x00008a00ff087b82 */ /* 0x000f220000000a00 */
[----:B------:R-:W-:Y:S01]  /*0090*/  IMAD.MOV.U32 R12, RZ, RZ, RZ ;  /* 0x000000ffff0c7224 */ /* 0x000fe200078e00ff */
[----:B------:R-:W-:Y:S01]  /*00a0*/  ULDC.64 UR6, c[0x0][0x238] ;  /* 0x00008e0000067ab9 */ /* 0x000fe20000000a00 */
[----:B-1----:R-:W-:-:S05]  /*00b0*/  LOP3.LUT R0, R0, 0x7f, RZ, 0xc0, !PT ;  /* 0x0000007f00007812 */ /* 0x002fca00078ec0ff */
[----:B---3--:R-:W-:-:S05]  /*00c0*/  IMAD R0, R3, 0x80, R0 ;  /* 0x0000008003007824 */ /* 0x008fca00078e0200 */
[----:B------:R-:W-:-:S04]  /*00d0*/  SHF.R.S32.HI R3, RZ, 0x1f, R0 ;  /* 0x0000001fff037819 */ /* 0x000fc80000011400 */
[----:B------:R-:W-:-:S04]  /*00e0*/  LEA.HI R6, R3, R0, RZ, 0x2 ;  /* 0x0000000003067211 */ /* 0x000fc800078f10ff */
[--C-:B------:R-:W-:Y:S02]  /*00f0*/  SHF.R.S32.HI R5, RZ, 0x2, R6.reuse ;  /* 0x00000002ff057819 */ /* 0x100fe40000011406 */
[----:B------:R-:W-:-:S04]  /*0100*/  SHF.R.S32.HI R2, RZ, 0x1f, R6 ;  /* 0x0000001fff027819 */ /* 0x000fc80000011406 */
[----:B------:R-:W-:-:S04]  /*0110*/  LEA.HI R2, R2, R5, RZ, 0x5 ;  /* 0x0000000502027211 */ /* 0x000fc800078f28ff */
[----:B------:R-:W-:-:S05]  /*0120*/  LOP3.LUT R2, R2, 0xffffffe0, RZ, 0xc0, !PT ;  /* 0xffffffe002027812 */ /* 0x000fca00078ec0ff */
[----:B------:R-:W-:-:S04]  /*0130*/  IMAD.IADD R5, R5, 0x1, -R2 ;  /* 0x0000000105057824 */ /* 0x000fc800078e0a02 */
[C---:B--2---:R-:W-:Y:S01]  /*0140*/  IMAD.WIDE R16, R5.reuse, 0x4, R16 ;  /* 0x0000000405107825 */ /* 0x044fe200078e0210 */
[----:B------:R-:W-:-:S04]  /*0150*/  ISETP.GE.AND P2, PT, R5, 0x10, PT ;  /* 0x000000100500780c */ /* 0x000fc80003f46270 */
[----:B------:R-:W-:-:S13]  /*0160*/  ISETP.LT.AND P3, PT, R0, 0x200, !P2 ;  /* 0x000002000000780c */ /* 0x000fda0005761270 */
[----:B------:R5:W2:Y:S01]  /*0170*/  @P3 LDG.E.EL R4, desc[UR4][R16.64] ;  /* 0x0000000410043981 */ /* 0x000aa2000c2e1900 */
[----:B------:R-:W-:Y:S02]  /*0180*/  LEA.HI R7, R3, R0, RZ, 0x7 ;  /* 0x0000000003077211 */ /* 0x000fe400078f38ff */
[----:B------:R-:W1:Y:S02]  /*0190*/  LDC.64 R2, c[0x0][0x230] ;  /* 0x00008c00ff027b82 */ /* 0x000e640000000a00 */
[----:B------:R-:W-:Y:S02]  /*01a0*/  SHF.R.S32.HI R13, RZ, 0x7, R7 ;  /* 0x00000007ff0d7819 */ /* 0x000fe40000011407 */
[----:B------:R-:W-:-:S03]  /*01b0*/  LOP3.LUT R7, R7, 0xffffff80, RZ, 0xc0, !PT ;  /* 0xffffff8007077812 */ /* 0x000fc600078ec0ff */
[----:B------:R-:W-:Y:S02]  /*01c0*/  IMAD.SHL.U32 R13, R13, 0x40, RZ ;  /* 0x000000400d0d7824 */ /* 0x000fe400078e00ff */
[----:B-----5:R-:W-:-:S03]  /*01d0*/  IMAD.WIDE R16, R5, 0x4, R10 ;  /* 0x0000000405107825 */ /* 0x020fc600078e020a */
[----:B------:R-:W-:Y:S01]  /*01e0*/  IADD3 R7, R13, R0, -R7 ;  /* 0x000000000d077210 */ /* 0x000fe20007ffe807 */
[----:B0---4-:R-:W-:-:S04]  /*01f0*/  IMAD.WIDE R18, R5, 0x4, R8 ;  /* 0x0000000405127825 */ /* 0x011fc800078e0208 */
[----:B------:R-:W-:-:S04]  /*0200*/  IMAD.WIDE R14, R7, 0x4, R14 ;  /* 0x00000004070e7825 */ /* 0x000fc800078e020e */
[----:B------:R-:W-:Y:S01]  /*0210*/  IMAD.MOV.U32 R7, RZ, RZ, RZ ;  /* 0x000000ffff077224 */ /* 0x000fe200078e00ff */
[----:B------:R-:W-:Y:S01]  /*0220*/  LOP3.LUT R9, R6, 0xfffffffc, RZ, 0xc0, !PT ;  /* 0xfffffffc06097812 */ /* 0x000fe200078ec0ff */
[----:B------:R0:W3:Y:S01]  /*0230*/  @P3 LDG.E R12, desc[UR4][R14.64] ;  /* 0x000000040e0c3981 */ /* 0x0000e2000c1e1900 */
[----:B------:R-:W-:-:S03]  /*0240*/  IMAD.MOV.U32 R10, RZ, RZ, RZ ;  /* 0x000000ffff0a7224 */ /* 0x000fc600078e00ff */
[----:B------:R-:W4:Y:S01]  /*0250*/  @P3 LDG.E.EL R7, desc[UR4][R16.64] ;  /* 0x0000000410073981 */ /* 0x000f22000c2e1900 */
[----:B------:R-:W-:Y:S02]  /*0260*/  IMAD.MOV.U32 R8, RZ, RZ, RZ ;  /* 0x000000ffff087224 */ /* 0x000fe400078e00ff */
[C---:B------:R-:W-:Y:S01]  /*0270*/  IMAD.IADD R6, R0.reuse, 0x1, -R9 ;  /* 0x0000000100067824 */ /* 0x040fe200078e0a09 */
[----:B------:R-:W-:Y:S01]  /*0280*/  ISETP.GE.AND P0, PT, R0, 0x200, PT ;  /* 0x000002000000780c */ /* 0x000fe20003f06270 */
[C---:B-1----:R-:W-:Y:S01]  /*0290*/  IMAD.WIDE R2, R5.reuse, 0x4, R2 ;  /* 0x0000000405027825 */ /* 0x042fe200078e0202 */
[----:B0-----:R-:W-:Y:S01]  /*02a0*/  SHF.R.S32.HI R14, RZ, 0x1f, R13 ;  /* 0x0000001fff0e7819 */ /* 0x001fe2000001140d */
[----:B------:R-:W5:Y:S02]  /*02b0*/  @P3 LDG.E.EL R10, desc[UR4][R18.64] ;  /* 0x00000004120a3981 */ /* 0x000f64000c2e1900 */
[C---:B------:R-:W-:Y:S02]  /*02c0*/  IMAD.SHL.U32 R9, R5.reuse, 0x4, RZ ;  /* 0x0000000405097824 */ /* 0x040fe400078e00ff */
[----:B------:R0:W5:Y:S01]  /*02d0*/  @P3 LDG.E.EL R8, desc[UR4][R2.64] ;  /* 0x0000000402083981 */ /* 0x000162000c2e1900 */
[----:B------:R-:W-:-:S02]  /*02e0*/  ISETP.GT.AND P1, PT, R5, 0xf, !P0 ;  /* 0x0000000f0500780c */ /* 0x000fc40004724270 */
[----:B------:R-:W-:Y:S02]  /*02f0*/  IADD3 R13, P4, P5, R9, R6, R13 ;  /* 0x00000006090d7210 */ /* 0x000fe40007d9e00d */
[----:B------:R-:W-:Y:S02]  /*0300*/  SHF.R.S32.HI R6, RZ, 0x1f, R6 ;  /* 0x0000001fff067819 */ /* 0x000fe40000011406 */
[----:B------:R-:W-:Y:S01]  /*0310*/  SHF.R.S32.HI R9, RZ, 0x1f, R9 ;  /* 0x0000001fff097819 */ /* 0x000fe20000011409 */
[----:B0-----:R-:W0:Y:S03]  /*0320*/  LDC.64 R2, c[0x0][0x240] ;  /* 0x00009000ff027b82 */ /* 0x001e260000000a00 */
[----:B------:R-:W-:Y:S01]  /*0330*/  IADD3.X R6, R9, R6, R14, P4, P5 ;  /* 0x0000000609067210 */ /* 0x000fe200027ea40e */
[----:B------:R-:W-:Y:S01]  /*0340*/  IMAD.MOV.U32 R9, RZ, RZ, RZ ;  /* 0x000000ffff097224 */ /* 0x000fe200078e00ff */
[----:B------:R-:W-:-:S04]  /*0350*/  LEA R14, P4, R13, UR6, 0x2 ;  /* 0x000000060d0e7c11 */ /* 0x000fc8000f8810ff */
[----:B------:R-:W-:-:S05]  /*0360*/  LEA.HI.X R15, R13, UR7, R6, 0x2, P4 ;  /* 0x000000070d0f7c11 */ /* 0x000fca000a0f1406 */
[----:B------:R-:W5:Y:S01]  /*0370*/  @P1 LDG.E R9, desc[UR4][R14.64+-0x100] ;  /* 0xffff00040e091981 */ /* 0x000f62000c1e1900 */
[----:B------:R-:W-:Y:S02]  /*0380*/  IMAD.MOV.U32 R6, RZ, RZ, 0x3e800000 ;  /* 0x3e800000ff067424 */ /* 0x000fe400078e00ff */
[----:B0-----:R-:W-:Y:S01]  /*0390*/  IMAD.WIDE R2, R0, 0x4, R2 ;  /* 0x0000000400027825 */ /* 0x001fe200078e0202 */
[----:B--2---:R-:W-:-:S05]  /*03a0*/  SEL R4, R4, RZ, P3 ;  /* 0x000000ff04047207 */ /* 0x004fca0001800000 */
[----:B------:R-:W-:-:S04]  /*03b0*/  FADD R4, R4, 9.9999997473787516356e-06 ;  /* 0x3727c5ac04047421 */ /* 0x000fc80000000000 */
[----:B------:R-:W0:Y:S02]  /*03c0*/  MUFU.SQRT R5, R4 ;  /* 0x0000000400057308 */ /* 0x000e240000002000 */
[C---:B0-----:R-:W-:Y:S02]  /*03d0*/  FSETP.GT.AND P4, PT, R5.reuse, 8.50705917302346158658e+37, PT ;  /* 0x7e8000000500780b */ /* 0x041fe40003f84000 */
[----:B------:R-:W-:Y:S02]  /*03e0*/  FSETP.GEU.AND P5, PT, R5, 1.175494350822287508e-38, PT ;  /* 0x008000000500780b */ /* 0x000fe40003fae000 */
[----:B------:R-:W-:Y:S02]  /*03f0*/  FSEL R6, R6, 1, P4 ;  /* 0x3f80000006067808 */ /* 0x000fe40002000000 */
[----:B---3--:R-:W-:Y:S02]  /*0400*/  SEL R12, R12, RZ, P3 ;  /* 0x000000ff0c0c7207 */ /* 0x008fe40001800000 */
[----:B----4-:R-:W-:-:S05]  /*0410*/  SEL R7, R7, RZ, P3 ;  /* 0x000000ff07077207 */ /* 0x010fca0001800000 */
[----:B------:R-:W-:Y:S01]  /*0420*/  @P4 FMUL R5, R5, 0.25 ;  /* 0x3e80000005054820 */ /* 0x000fe20000400000 */
[----:B------:R-:W-:Y:S01]  /*0430*/  FADD R4, R12, -R7 ;  /* 0x800000070c047221 */ /* 0x000fe20000000000 */
[----:B------:R-:W-:Y:S01]  /*0440*/  @!P5 FMUL R6, R6, 16777216 ;  /* 0x4b8000000606d820 */ /* 0x000fe20000400000 */
[----:B-----5:R-:W-:Y:S01]  /*0450*/  SEL R10, R10, RZ, P3 ;  /* 0x000000ff0a0a7207 */ /* 0x020fe20001800000 */
[----:B------:R-:W-:Y:S01]  /*0460*/  @!P5 FMUL R5, R5, 16777216 ;  /* 0x4b8000000505d820 */ /* 0x000fe20000400000 */
[----:B------:R-:W-:-:S05]  /*0470*/  SEL R8, R8, RZ, P3 ;  /* 0x000000ff08087207 */ /* 0x000fca0001800000 */
[----:B------:R-:W0:Y:S02]  /*0480*/  MUFU.RCP R5, R5 ;  /* 0x0000000500057308 */ /* 0x000e240000001000 */
[----:B0-----:R-:W-:-:S04]  /*0490*/  FMUL R7, R5, R6 ;  /* 0x0000000605077220 */ /* 0x001fc80000400000 */
[----:B------:R-:W-:-:S04]  /*04a0*/  FMUL R7, R4, R7 ;  /* 0x0000000704077220 */ /* 0x000fc80000400000 */
[----:B------:R-:W-:-:S05]  /*04b0*/  FFMA R8, R7, R10, R8 ;  /* 0x0000000a07087223 */ /* 0x000fca0000000008 */
[----:B------:R-:W-:-:S04]  /*04c0*/  FSETP.GEU.AND P3, PT, R8, RZ, PT ;  /* 0x000000ff0800720b */ /* 0x000fc80003f6e000 */
[----:B------:R-:W-:Y:S02]  /*04d0*/  FSEL R5, R8, RZ, P3 ;  /* 0x000000ff08057208 */ /* 0x000fe40001800000 */
[----:B------:R-:W-:Y:S01]  /*04e0*/  @P2 SEL R5, R9, RZ, P1 ;  /* 0x000000ff09052207 */ /* 0x000fe20000800000 */
[----:B------:R-:W-:Y:S06]  /*04f0*/  @P0 EXIT ;  /* 0x000000000000094d */ /* 0x000fec0003800000 */
[----:B------:R-:W-:Y:S01]  /*0500*/  STG.E desc[UR4][R2.64], R5 ;  /* 0x0000000502007986 */ /* 0x000fe2000c101904 */
[----:B------:R-:W-:Y:S05]  /*0510*/  EXIT ;  /* 0x000000000000794d */ /* 0x000fea0003800000 */
.L_x_0:
[----:B------:R-:W-:-:S00]  /*0520*/  BRA `(.L_x_0) ;  /* 0xfffffffc00fc7947 */ /* 0x000fc0000383ffff */
[----:B------:R-:W-:-:S00]  /*0530*/  NOP ;  /* 0x0000000000007918 */ /* 0x000fc00000000000 */
        /* <DEDUP_REMOVED lines=12> */
.L_x_1:


//--------------------- .nv.global.init           --------------------------
	.section	.nv.global.init,"aw",@progbits
.nv.global.init:
	.type		_$_str,@object
	.size		_$_str,(_$_str_$_2 - _$_str)
_$_str:
        /*0000*/ 	.byte	0x5f, 0x5f, 0x43, 0x55, 0x44, 0x41, 0x5f, 0x46, 0x54, 0x5a, 0x00
	.type		_$_str_$_2,@object
	.size		_$_str_$_2,(.L_1 - _$_str_$_2)
_$_str_$_2:
        /*000b*/ 	.byte	0x5f, 0x5f, 0x43, 0x55, 0x44, 0x41, 0x5f, 0x50, 0x52, 0x45, 0x43, 0x5f, 0x53, 0x51, 0x52, 0x54
        /*001b*/ 	.byte	0x00
.L_1:


//--------------------- .nv.constant0.triton_poi_fused_cat_13 --------------------------
	.section	.nv.constant0.triton_poi_fused_cat_13,"a",@progbits
	.sectionflags	@""
	.align	4
.nv.constant0.triton_poi_fused_cat_13:
	.zero		588
